	.headerflags	@"EF_CUDA_TEXMODE_UNIFIED EF_CUDA_64BIT_ADDRESS EF_CUDA_ACCELERATORS EF_CUDA_SM90 EF_CUDA_VIRTUAL_SM(EF_CUDA_SM90)"
	.elftype	@"ET_EXEC"


//--------------------- .nv.info                  --------------------------
	.section	.nv.info,"",@"SHT_CUDA_INFO"
	.align	4


	//----- nvinfo : EIATTR_REGCOUNT
	.align		4
        /*0000*/ 	.byte	0x04, 0x2f
        /*0002*/ 	.short	(.L_1 - .L_0)
	.align		4
.L_0:
        /*0004*/ 	.word	index@(triton_poi_fused_convolution_12)
        /*0008*/ 	.word	0x0000000a


	//----- nvinfo : EIATTR_MIN_STACK_SIZE
	.align		4
.L_1:
        /*000c*/ 	.byte	0x04, 0x12
        /*000e*/ 	.short	(.L_3 - .L_2)
	.align		4
.L_2:
        /*0010*/ 	.word	index@(triton_poi_fused_convolution_12)
        /*0014*/ 	.word	0x00000000


	//----- nvinfo : EIATTR_FRAME_SIZE
	.align		4
.L_3:
        /*0018*/ 	.byte	0x04, 0x11
        /*001a*/ 	.short	(.L_5 - .L_4)
	.align		4
.L_4:
        /*001c*/ 	.word	index@(triton_poi_fused_convolution_12)
        /*0020*/ 	.word	0x00000000


	//----- nvinfo : EIATTR_MIN_STACK_SIZE
	.align		4
.L_5:
        /*0024*/ 	.byte	0x04, 0x12
        /*0026*/ 	.short	(.L_7 - .L_6)
	.align		4
.L_6:
        /*0028*/ 	.word	index@(triton_poi_fused_convolution_12)
        /*002c*/ 	.word	0x00000000
.L_7:


//--------------------- .nv.info.triton_poi_fused_convolution_12 --------------------------
	.section	.nv.info.triton_poi_fused_convolution_12,"",@"SHT_CUDA_INFO"
	.sectionflags	@""
	.align	4


	//----- nvinfo : EIATTR_CUDA_API_VERSION
	.align		4
        /*0000*/ 	.byte	0x04, 0x37
        /*0002*/ 	.short	(.L_9 - .L_8)
.L_8:
        /*0004*/ 	.word	0x0000007c


	//----- nvinfo : EIATTR_KPARAM_INFO
	.align		4
.L_9:
        /*0008*/ 	.byte	0x04, 0x17
        /*000a*/ 	.short	(.L_11 - .L_10)
.L_10:
        /*000c*/ 	.word	0x00000000
        /*0010*/ 	.short	0x0002
        /*0012*/ 	.short	0x0010
        /*0014*/ 	.byte	0x00, 0xf0, 0x11, 0x00


	//----- nvinfo : EIATTR_KPARAM_INFO
	.align		4
.L_11:
        /*0018*/ 	.byte	0x04, 0x17
        /*001a*/ 	.short	(.L_13 - .L_12)
.L_12:
        /*001c*/ 	.word	0x00000000
        /*0020*/ 	.short	0x0001
        /*0022*/ 	.short	0x0008
        /*0024*/ 	.byte	0x00, 0xf4, 0x21, 0x00


	//----- nvinfo : EIATTR_KPARAM_INFO
	.align		4
.L_13:
        /*0028*/ 	.byte	0x04, 0x17
        /*002a*/ 	.short	(.L_15 - .L_14)
.L_14:
        /*002c*/ 	.word	0x00000000
        /*0030*/ 	.short	0x0000
        /*0032*/ 	.short	0x0000
        /*0034*/ 	.byte	0x00, 0xf4, 0x21, 0x00


	//----- nvinfo : EIATTR_SPARSE_MMA_MASK
	.align		4
.L_15:
        /*0038*/ 	.byte	0x03, 0x50
        /*003a*/ 	.short	0x0000


	//----- nvinfo : EIATTR_MAXREG_COUNT
	.align		4
        /*003c*/ 	.byte	0x03, 0x1b
        /*003e*/ 	.short	0x00ff


	//----- nvinfo : EIATTR_EXIT_INSTR_OFFSETS
	.align		4
        /*0040*/ 	.byte	0x04, 0x1c
        /*0042*/ 	.short	(.L_17 - .L_16)


	//   ....[0]....
.L_16:
        /*0044*/ 	.word	0x00000100


	//   ....[1]....
        /*0048*/ 	.word	0x00000120


	//----- nvinfo : EIATTR_REQNTID
	.align		4
.L_17:
        /*004c*/ 	.byte	0x04, 0x10
        /*004e*/ 	.short	(.L_19 - .L_18)
.L_18:
        /*0050*/ 	.word	0x00000020
        /*0054*/ 	.word	0x00000001
        /*0058*/ 	.word	0x00000001


	//----- nvinfo : EIATTR_CBANK_PARAM_SIZE
	.align		4
.L_19:
        /*005c*/ 	.byte	0x03, 0x19
        /*005e*/ 	.short	0x0014


	//----- nvinfo : EIATTR_PARAM_CBANK
	.align		4
        /*0060*/ 	.byte	0x04, 0x0a
        /*0062*/ 	.short	(.L_21 - .L_20)
	.align		4
.L_20:
        /*0064*/ 	.word	index@(.nv.constant0.triton_poi_fused_convolution_12)
        /*0068*/ 	.short	0x0210
        /*006a*/ 	.short	0x0014


	//----- nvinfo : EIATTR_SW_WAR
	.align		4
.L_21:
        /*006c*/ 	.byte	0x04, 0x36
        /*006e*/ 	.short	(.L_23 - .L_22)
.L_22:
        /*0070*/ 	.word	0x00000008
.L_23:


//--------------------- .nv.callgraph             --------------------------
	.section	.nv.callgraph,"",@"SHT_CUDA_CALLGRAPH"
	.align	4
	.sectionentsize	8
	.align		4
        /*0000*/ 	.word	0x00000000
	.align		4
        /*0004*/ 	.word	0xffffffff
	.align		4
        /*0008*/ 	.word	0x00000000
	.align		4
        /*000c*/ 	.word	0xfffffffe
	.align		4
        /*0010*/ 	.word	0x00000000
	.align		4
        /*0014*/ 	.word	0xfffffffd
	.align		4
        /*0018*/ 	.word	0x00000000
	.align		4
        /*001c*/ 	.word	0xfffffffc


//--------------------- .text.triton_poi_fused_convolution_12 --------------------------
	.section	.text.triton_poi_fused_convolution_12,"ax",@progbits
	.align	128
        .global         triton_poi_fused_convolution_12
        .type           triton_poi_fused_convolution_12,@function
        .size           triton_poi_fused_convolution_12,(.L_x_1 - triton_poi_fused_convolution_12)
        .other          triton_poi_fused_convolution_12,@"STO_CUDA_ENTRY STV_DEFAULT"
triton_poi_fused_convolution_12:
.text.triton_poi_fused_convolution_12:
[----:B------:R-:W0:Y:S02]  /*0000*/  LDC R1, c[0x0][0x28] ;  /* 0x00000a00ff017b82 */ /* 0x000e240000000800 */
[----:B------:R-:W1:Y:S01]  /*0010*/  S2R R0, SR_TID.X ;  /* 0x0000000000007919 */ /* 0x000e620000002100 */
[----:B------:R-:W2:Y:S01]  /*0020*/  LDC.64 R2, c[0x0][0x210] ;  /* 0x00008400ff027b82 */ /* 0x000ea20000000a00 */
[----:B------:R-:W-:Y:S01]  /*0030*/  ULDC.64 UR4, c[0x0][0x208] ;  /* 0x0000820000047ab9 */ /* 0x000fe20000000a00 */
[----:B------:R-:W3:Y:S06]  /*0040*/  S2R R7, SR_CTAID.X ;  /* 0x0000000000077919 */ /* 0x000eec0000002500 */
[----:B------:R-:W4:Y:S01]  /*0050*/  LDC.64 R4, c[0x0][0x218] ;  /* 0x00008600ff047b82 */ /* 0x000f220000000a00 */
[----:B-1----:R-:W-:Y:S01]  /*0060*/  SHF.L.U32 R0, R0, 0x1, RZ ;  /* 0x0000000100007819 */ /* 0x002fe200000006ff */
[----:B----4-:R-:W4:Y:S03]  /*0070*/  LDG.E R4, desc[UR4][R4.64] ;  /* 0x0000000404047981 */ /* 0x010f26000c1e1900 */
[----:B------:R-:W-:-:S04]  /*0080*/  LOP3.LUT R0, R0, 0x3e, RZ, 0xc0, !PT ;  /* 0x0000003e00007812 */ /* 0x000fc800078ec0ff */
[----:B---3--:R-:W-:-:S04]  /*0090*/  LEA R7, R7, R0, 0x6 ;  /* 0x0000000007077211 */ /* 0x008fc800078e30ff */
[C---:B------:R-:W-:Y:S01]  /*00a0*/  ISETP.GE.AND P0, PT, R7.reuse, 0x24, PT ;  /* 0x000000240700780c */ /* 0x040fe20003f06270 */
[----:B--2---:R-:W-:Y:S01]  /*00b0*/  IMAD.WIDE R2, R7, 0x4, R2 ;  /* 0x0000000407027825 */ /* 0x004fe200078e0202 */
[----:B------:R-:W-:-:S11]  /*00c0*/  CS2R R6, SRZ ;  /* 0x0000000000067805 */ /* 0x000fd6000001ff00 */
[----:B------:R-:W4:Y:S02]  /*00d0*/  @!P0 LDG.E.64 R6, desc[UR4][R2.64] ;  /* 0x0000000402068981 */ /* 0x000f24000c1e1b00 */
[C---:B----4-:R-:W-:Y:S01]  /*00e0*/  FADD R6, R4.reuse, R6 ;  /* 0x0000000604067221 */ /* 0x050fe20000000000 */
[----:B------:R-:W-:Y:S01]  /*00f0*/  FADD R7, R4, R7 ;  /* 0x0000000704077221 */ /* 0x000fe20000000000 */
[----:B------:R-:W-:Y:S06]  /*0100*/  @P0 EXIT ;  /* 0x000000000000094d */ /* 0x000fec0003800000 */
[----:B------:R-:W-:Y:S01]  /*0110*/  STG.E.64 desc[UR4][R2.64], R6 ;  /* 0x0000000602007986 */ /* 0x000fe2000c101b04 */
[----:B------:R-:W-:Y:S05]  /*0120*/  EXIT ;  /* 0x000000000000794d */ /* 0x000fea0003800000 */
.L_x_0:
[----:B------:R-:W-:-:S00]  /*0130*/  BRA `(.L_x_0) ;  /* 0xfffffffc00fc7947 */ /* 0x000fc0000383ffff */
[----:B------:R-:W-:-:S00]  /*0140*/  NOP ;  /* 0x0000000000007918 */ /* 0x000fc00000000000 */
        /* <DEDUP_REMOVED lines=11> */
.L_x_1:


//--------------------- .nv.constant0.triton_poi_fused_convolution_12 --------------------------
	.section	.nv.constant0.triton_poi_fused_convolution_12,"a",@progbits
	.sectionflags	@""
	.align	4
.nv.constant0.triton_poi_fused_convolution_12:
	.zero		548
